







.version 5.0
.target sm_61
.address_size 64


.global .align 8 .b8 _ZTVSt9basic_iosIcSt11char_traitsIcEE[32];
.global .align 8 .b8 _ZTTSo[8];
.global .align 8 .b8 _ZTVSt15basic_streambufIcSt11char_traitsIcEE[128];
.global .align 8 .b8 _ZTVNSt7__cxx1115basic_stringbufIcSt11char_traitsIcESaIcEEE[128];
.global .align 8 .b8 _ZTTNSt7__cxx1119basic_ostringstreamIcSt11char_traitsIcESaIcEEE[8];
.global .align 8 .b8 _ZTVN10__cxxabiv119__pointer_type_infoE[8];
.global .align 8 .b8 _ZTVN10__cxxabiv120__function_type_infoE[8];
.global .align 8 .b8 _ZTVN10__cxxabiv117__class_type_infoE[8];
.global .align 8 .b8 _ZTVN10__cxxabiv120__si_class_type_infoE[8];
.global .align 8 .b8 _ZTVSt9exception[40];
.global .align 8 .b8 _ZTVN3c105ErrorE[40];
.global .align 8 .b8 _ZTVN3c1020intrusive_ptr_targetE[40];
.global .align 8 .b8 _ZTVN3c1011StorageImplE[40];
.global .align 8 .b8 _ZTVN6caffe28OperatorINS_11CUDAContextEEE[136];
.global .align 8 .b8 _ZTVN6caffe29DropoutOpIfNS_11CUDAContextEEE[136];
.global .align 8 .b8 _ZTVN6caffe217DropoutGradientOpIfNS_11CUDAContextEEE[136];

.visible .entry _ZN6caffe269_GLOBAL__N__45_tmpxft_00005cc0_00000000_7_dropout_op_cpp1_ii_dafd950f13DropoutKernelEifPKfPfPb(
.param .u32 _ZN6caffe269_GLOBAL__N__45_tmpxft_00005cc0_00000000_7_dropout_op_cpp1_ii_dafd950f13DropoutKernelEifPKfPfPb_param_0,
.param .f32 _ZN6caffe269_GLOBAL__N__45_tmpxft_00005cc0_00000000_7_dropout_op_cpp1_ii_dafd950f13DropoutKernelEifPKfPfPb_param_1,
.param .u64 _ZN6caffe269_GLOBAL__N__45_tmpxft_00005cc0_00000000_7_dropout_op_cpp1_ii_dafd950f13DropoutKernelEifPKfPfPb_param_2,
.param .u64 _ZN6caffe269_GLOBAL__N__45_tmpxft_00005cc0_00000000_7_dropout_op_cpp1_ii_dafd950f13DropoutKernelEifPKfPfPb_param_3,
.param .u64 _ZN6caffe269_GLOBAL__N__45_tmpxft_00005cc0_00000000_7_dropout_op_cpp1_ii_dafd950f13DropoutKernelEifPKfPfPb_param_4
)
{
.reg .pred %p<4>;
.reg .b16 %rs<2>;
.reg .f32 %f<7>;
.reg .b32 %r<7>;
.reg .f64 %fd<5>;
.reg .b64 %rd<17>;


ld.param.f32 %f2, [_ZN6caffe269_GLOBAL__N__45_tmpxft_00005cc0_00000000_7_dropout_op_cpp1_ii_dafd950f13DropoutKernelEifPKfPfPb_param_1];
ld.param.u64 %rd9, [_ZN6caffe269_GLOBAL__N__45_tmpxft_00005cc0_00000000_7_dropout_op_cpp1_ii_dafd950f13DropoutKernelEifPKfPfPb_param_2];
ld.param.u64 %rd10, [_ZN6caffe269_GLOBAL__N__45_tmpxft_00005cc0_00000000_7_dropout_op_cpp1_ii_dafd950f13DropoutKernelEifPKfPfPb_param_3];
ld.param.u64 %rd11, [_ZN6caffe269_GLOBAL__N__45_tmpxft_00005cc0_00000000_7_dropout_op_cpp1_ii_dafd950f13DropoutKernelEifPKfPfPb_param_4];
mov.u32 %r1, %ntid.x;
mov.u32 %r2, %ctaid.x;
mov.u32 %r3, %tid.x;
mad.lo.s32 %r4, %r1, %r2, %r3;
cvt.u64.u32	%rd16, %r4;
ld.param.s32 %rd2, [_ZN6caffe269_GLOBAL__N__45_tmpxft_00005cc0_00000000_7_dropout_op_cpp1_ii_dafd950f13DropoutKernelEifPKfPfPb_param_0];
setp.ge.u64	%p1, %rd16, %rd2;
@%p1 bra BB0_3;

cvta.to.global.u64 %rd3, %rd9;
cvta.to.global.u64 %rd4, %rd11;
cvta.to.global.u64 %rd5, %rd10;
cvt.f64.f32	%fd1, %f2;
mov.f64 %fd2, 0d3FF0000000000000;
sub.f64 %fd3, %fd2, %fd1;
rcp.rn.f64 %fd4, %fd3;
cvt.rn.f32.f64	%f1, %fd4;
mov.u32 %r5, %nctaid.x;
mul.lo.s32 %r6, %r5, %r1;
cvt.u64.u32	%rd6, %r6;

BB0_2:
shl.b64 %rd12, %rd16, 2;
add.s64 %rd13, %rd5, %rd12;
ld.global.f32 %f3, [%rd13];
setp.gt.f32	%p2, %f3, %f2;
selp.u16	%rs1, 1, 0, %p2;
add.s64 %rd14, %rd4, %rd16;
st.global.u8 [%rd14], %rs1;
add.s64 %rd15, %rd3, %rd12;
ld.global.f32 %f4, [%rd15];
mul.f32 %f5, %f1, %f4;
selp.f32	%f6, %f5, 0f00000000, %p2;
st.global.f32 [%rd13], %f6;
add.s64 %rd16, %rd6, %rd16;
setp.lt.u64	%p3, %rd16, %rd2;
@%p3 bra BB0_2;

BB0_3:
ret;
}


.visible .entry _ZN6caffe269_GLOBAL__N__45_tmpxft_00005cc0_00000000_7_dropout_op_cpp1_ii_dafd950f21DropoutGradientKernelEiPKfPKbfPf(
.param .u32 _ZN6caffe269_GLOBAL__N__45_tmpxft_00005cc0_00000000_7_dropout_op_cpp1_ii_dafd950f21DropoutGradientKernelEiPKfPKbfPf_param_0,
.param .u64 _ZN6caffe269_GLOBAL__N__45_tmpxft_00005cc0_00000000_7_dropout_op_cpp1_ii_dafd950f21DropoutGradientKernelEiPKfPKbfPf_param_1,
.param .u64 _ZN6caffe269_GLOBAL__N__45_tmpxft_00005cc0_00000000_7_dropout_op_cpp1_ii_dafd950f21DropoutGradientKernelEiPKfPKbfPf_param_2,
.param .f32 _ZN6caffe269_GLOBAL__N__45_tmpxft_00005cc0_00000000_7_dropout_op_cpp1_ii_dafd950f21DropoutGradientKernelEiPKfPKbfPf_param_3,
.param .u64 _ZN6caffe269_GLOBAL__N__45_tmpxft_00005cc0_00000000_7_dropout_op_cpp1_ii_dafd950f21DropoutGradientKernelEiPKfPKbfPf_param_4
)
{
.reg .pred %p<3>;
.reg .b16 %rs<2>;
.reg .f32 %f<6>;
.reg .b32 %r<7>;
.reg .b64 %rd<17>;


ld.param.u64 %rd9, [_ZN6caffe269_GLOBAL__N__45_tmpxft_00005cc0_00000000_7_dropout_op_cpp1_ii_dafd950f21DropoutGradientKernelEiPKfPKbfPf_param_1];
ld.param.u64 %rd10, [_ZN6caffe269_GLOBAL__N__45_tmpxft_00005cc0_00000000_7_dropout_op_cpp1_ii_dafd950f21DropoutGradientKernelEiPKfPKbfPf_param_2];
ld.param.f32 %f1, [_ZN6caffe269_GLOBAL__N__45_tmpxft_00005cc0_00000000_7_dropout_op_cpp1_ii_dafd950f21DropoutGradientKernelEiPKfPKbfPf_param_3];
ld.param.u64 %rd11, [_ZN6caffe269_GLOBAL__N__45_tmpxft_00005cc0_00000000_7_dropout_op_cpp1_ii_dafd950f21DropoutGradientKernelEiPKfPKbfPf_param_4];
mov.u32 %r1, %ntid.x;
mov.u32 %r2, %ctaid.x;
mov.u32 %r3, %tid.x;
mad.lo.s32 %r4, %r1, %r2, %r3;
cvt.u64.u32	%rd16, %r4;
ld.param.s32 %rd2, [_ZN6caffe269_GLOBAL__N__45_tmpxft_00005cc0_00000000_7_dropout_op_cpp1_ii_dafd950f21DropoutGradientKernelEiPKfPKbfPf_param_0];
setp.ge.u64	%p1, %rd16, %rd2;
@%p1 bra BB1_3;

cvta.to.global.u64 %rd3, %rd11;
cvta.to.global.u64 %rd4, %rd10;
cvta.to.global.u64 %rd5, %rd9;
mov.u32 %r5, %nctaid.x;
mul.lo.s32 %r6, %r5, %r1;
cvt.u64.u32	%rd6, %r6;

BB1_2:
add.s64 %rd12, %rd4, %rd16;
ld.global.s8 %rs1, [%rd12];
cvt.rn.f32.s16	%f2, %rs1;
shl.b64 %rd13, %rd16, 2;
add.s64 %rd14, %rd5, %rd13;
ld.global.f32 %f3, [%rd14];
mul.f32 %f4, %f3, %f2;
mul.f32 %f5, %f4, %f1;
add.s64 %rd15, %rd3, %rd13;
st.global.f32 [%rd15], %f5;
add.s64 %rd16, %rd6, %rd16;
setp.lt.u64	%p2, %rd16, %rd2;
@%p2 bra BB1_2;

BB1_3:
ret;
}




// ===== COMPILED SASS (sm_100) =====

	.target	sm_100

	.elftype	@"ET_EXEC"


//--------------------- .note.nv.tkinfo           --------------------------
	.section	.note.nv.tkinfo,"",@"SHT_NOTE"
	.sectionflags	@"SHF_NOTE_NV_TKINFO"
	.tkinfo
        /*0018*/ 	.word	0x00000002
        /*0030*/ 	.string	""
        /*0030*/ 	.string	"ptxas"
        /*0030*/ 	.string	"Cuda compilation tools, release 13.0, V13.0.88"
        /*0030*/ 	.string	"Build cuda_13.0.r13.0/compiler.36424714_0"
        /*0030*/ 	.string	"-arch sm_100 "



//--------------------- .note.nv.cuinfo           --------------------------
	.section	.note.nv.cuinfo,"",@"SHT_NOTE"
	.sectionflags	@"SHF_NOTE_NV_CUINFO"
        /*0018*/ 	.short	0x0002
        /*001a*/ 	.short	0x003d
        /*001c*/ 	.short	0x0082
	.zero		2


//--------------------- .nv.info                  --------------------------
	.section	.nv.info,"",@"SHT_CUDA_INFO"
	.align	4


	//----- nvinfo : EIATTR_REGCOUNT
	.align		4
        /*0000*/ 	.byte	0x04, 0x2f
        /*0002*/ 	.short	(.L_17 - .L_16)
	.align		4
.L_16:
        /*0004*/ 	.word	index@(_ZN6caffe269_GLOBAL__N__45_tmpxft_00005cc0_00000000_7_dropout_op_cpp1_ii_dafd950f13DropoutKernelEifPKfPfPb)
        /*0008*/ 	.word	0x00000012


	//----- nvinfo : EIATTR_FRAME_SIZE
	.align		4
.L_17:
        /*000c*/ 	.byte	0x04, 0x11
        /*000e*/ 	.short	(.L_19 - .L_18)
	.align		4
.L_18:
        /*0010*/ 	.word	index@($__internal_0_$__cuda_sm20_dblrcp_rn_slowpath_v3)
        /*0014*/ 	.word	0x00000000


	//----- nvinfo : EIATTR_FRAME_SIZE
	.align		4
.L_19:
        /*0018*/ 	.byte	0x04, 0x11
        /*001a*/ 	.short	(.L_21 - .L_20)
	.align		4
.L_20:
        /*001c*/ 	.word	index@(_ZN6caffe269_GLOBAL__N__45_tmpxft_00005cc0_00000000_7_dropout_op_cpp1_ii_dafd950f13DropoutKernelEifPKfPfPb)
        /*0020*/ 	.word	0x00000000


	//----- nvinfo : EIATTR_REGCOUNT
	.align		4
.L_21:
        /*0024*/ 	.byte	0x04, 0x2f
        /*0026*/ 	.short	(.L_23 - .L_22)
	.align		4
.L_22:
        /*0028*/ 	.word	index@(_ZN6caffe269_GLOBAL__N__45_tmpxft_00005cc0_00000000_7_dropout_op_cpp1_ii_dafd950f21DropoutGradientKernelEiPKfPKbfPf)
        /*002c*/ 	.word	0x0000000e


	//----- nvinfo : EIATTR_FRAME_SIZE
	.align		4
.L_23:
        /*0030*/ 	.byte	0x04, 0x11
        /*0032*/ 	.short	(.L_25 - .L_24)
	.align		4
.L_24:
        /*0034*/ 	.word	index@(_ZN6caffe269_GLOBAL__N__45_tmpxft_00005cc0_00000000_7_dropout_op_cpp1_ii_dafd950f21DropoutGradientKernelEiPKfPKbfPf)
        /*0038*/ 	.word	0x00000000


	//----- nvinfo : EIATTR_MIN_STACK_SIZE
	.align		4
.L_25:
        /*003c*/ 	.byte	0x04, 0x12
        /*003e*/ 	.short	(.L_27 - .L_26)
	.align		4
.L_26:
        /*0040*/ 	.word	index@(_ZN6caffe269_GLOBAL__N__45_tmpxft_00005cc0_00000000_7_dropout_op_cpp1_ii_dafd950f21DropoutGradientKernelEiPKfPKbfPf)
        /*0044*/ 	.word	0x00000000


	//----- nvinfo : EIATTR_MIN_STACK_SIZE
	.align		4
.L_27:
        /*0048*/ 	.byte	0x04, 0x12
        /*004a*/ 	.short	(.L_29 - .L_28)
	.align		4
.L_28:
        /*004c*/ 	.word	index@(_ZN6caffe269_GLOBAL__N__45_tmpxft_00005cc0_00000000_7_dropout_op_cpp1_ii_dafd950f13DropoutKernelEifPKfPfPb)
        /*0050*/ 	.word	0x00000000
.L_29:


//--------------------- .nv.compat                --------------------------
	.section	.nv.compat,"",@"SHT_CUDA_COMPAT_INFO"
	.align	4
        /*0000*/ 	.byte	0x02, 0x09, 0x00, 0x00, 0x02, 0x02, 0x01, 0x00, 0x02, 0x05, 0x05, 0x00, 0x03, 0x07, 0x01, 0x01
        /*0010*/ 	.byte	0x02, 0x03, 0x00, 0x00, 0x02, 0x06, 0x01, 0x00, 0x04, 0x0b, 0x08, 0x00, 0x01, 0x00, 0x00, 0x00
        /*0020*/ 	.byte	0x00, 0x00, 0x00, 0x00


//--------------------- .nv.info._ZN6caffe269_GLOBAL__N__45_tmpxft_00005cc0_00000000_7_dropout_op_cpp1_ii_dafd950f21DropoutGradientKernelEiPKfPKbfPf --------------------------
	.section	.nv.info._ZN6caffe269_GLOBAL__N__45_tmpxft_00005cc0_00000000_7_dropout_op_cpp1_ii_dafd950f21DropoutGradientKernelEiPKfPKbfPf,"",@"SHT_CUDA_INFO"
	.sectionflags	@""
	.align	4


	//----- nvinfo : EIATTR_CUDA_API_VERSION
	.align		4
        /*0000*/ 	.byte	0x04, 0x37
        /*0002*/ 	.short	(.L_31 - .L_30)
.L_30:
        /*0004*/ 	.word	0x00000082


	//----- nvinfo : EIATTR_KPARAM_INFO
	.align		4
.L_31:
        /*0008*/ 	.byte	0x04, 0x17
        /*000a*/ 	.short	(.L_33 - .L_32)
.L_32:
        /*000c*/ 	.word	0x00000000
        /*0010*/ 	.short	0x0004
        /*0012*/ 	.short	0x0020
        /*0014*/ 	.byte	0x00, 0xf0, 0x21, 0x00


	//----- nvinfo : EIATTR_KPARAM_INFO
	.align		4
.L_33:
        /*0018*/ 	.byte	0x04, 0x17
        /*001a*/ 	.short	(.L_35 - .L_34)
.L_34:
        /*001c*/ 	.word	0x00000000
        /*0020*/ 	.short	0x0003
        /*0022*/ 	.short	0x0018
        /*0024*/ 	.byte	0x00, 0xf0, 0x11, 0x00


	//----- nvinfo : EIATTR_KPARAM_INFO
	.align		4
.L_35:
        /*0028*/ 	.byte	0x04, 0x17
        /*002a*/ 	.short	(.L_37 - .L_36)
.L_36:
        /*002c*/ 	.word	0x00000000
        /*0030*/ 	.short	0x0002
        /*0032*/ 	.short	0x0010
        /*0034*/ 	.byte	0x00, 0xf0, 0x21, 0x00


	//----- nvinfo : EIATTR_KPARAM_INFO
	.align		4
.L_37:
        /*0038*/ 	.byte	0x04, 0x17
        /*003a*/ 	.short	(.L_39 - .L_38)
.L_38:
        /*003c*/ 	.word	0x00000000
        /*0040*/ 	.short	0x0001
        /*0042*/ 	.short	0x0008
        /*0044*/ 	.byte	0x00, 0xf0, 0x21, 0x00


	//----- nvinfo : EIATTR_KPARAM_INFO
	.align		4
.L_39:
        /*0048*/ 	.byte	0x04, 0x17
        /*004a*/ 	.short	(.L_41 - .L_40)
.L_40:
        /*004c*/ 	.word	0x00000000
        /*0050*/ 	.short	0x0000
        /*0052*/ 	.short	0x0000
        /*0054*/ 	.byte	0x00, 0xf0, 0x11, 0x00


	//----- nvinfo : EIATTR_SPARSE_MMA_MASK
	.align		4
.L_41:
        /*0058*/ 	.byte	0x03, 0x50
        /*005a*/ 	.short	0x0000


	//----- nvinfo : EIATTR_MAXREG_COUNT
	.align		4
        /*005c*/ 	.byte	0x03, 0x1b
        /*005e*/ 	.short	0x00ff


	//----- nvinfo : EIATTR_MERCURY_ISA_VERSION
	.align		4
        /*0060*/ 	.byte	0x03, 0x5f
        /*0062*/ 	.short	0x0101


	//----- nvinfo : EIATTR_VRC_CTA_INIT_COUNT
	.align		4
        /*0064*/ 	.byte	0x02, 0x4a
	.zero		1
	.zero		1


	//----- nvinfo : EIATTR_EXIT_INSTR_OFFSETS
	.align		4
        /*0068*/ 	.byte	0x04, 0x1c
        /*006a*/ 	.short	(.L_43 - .L_42)


	//   ....[0]....
.L_42:
        /*006c*/ 	.word	0x00000090


	//   ....[1]....
        /*0070*/ 	.word	0x00000280


	//----- nvinfo : EIATTR_CRS_STACK_SIZE
	.align		4
.L_43:
        /*0074*/ 	.byte	0x04, 0x1e
        /*0076*/ 	.short	(.L_45 - .L_44)
.L_44:
        /*0078*/ 	.word	0x00000000


	//----- nvinfo : EIATTR_CBANK_PARAM_SIZE
	.align		4
.L_45:
        /*007c*/ 	.byte	0x03, 0x19
        /*007e*/ 	.short	0x0028


	//----- nvinfo : EIATTR_PARAM_CBANK
	.align		4
        /*0080*/ 	.byte	0x04, 0x0a
        /*0082*/ 	.short	(.L_47 - .L_46)
	.align		4
.L_46:
        /*0084*/ 	.word	index@(.nv.constant0._ZN6caffe269_GLOBAL__N__45_tmpxft_00005cc0_00000000_7_dropout_op_cpp1_ii_dafd950f21DropoutGradientKernelEiPKfPKbfPf)
        /*0088*/ 	.short	0x0380
        /*008a*/ 	.short	0x0028


	//----- nvinfo : EIATTR_SW_WAR
	.align		4
.L_47:
        /*008c*/ 	.byte	0x04, 0x36
        /*008e*/ 	.short	(.L_49 - .L_48)
.L_48:
        /*0090*/ 	.word	0x00000008
.L_49:


//--------------------- .nv.info._ZN6caffe269_GLOBAL__N__45_tmpxft_00005cc0_00000000_7_dropout_op_cpp1_ii_dafd950f13DropoutKernelEifPKfPfPb --------------------------
	.section	.nv.info._ZN6caffe269_GLOBAL__N__45_tmpxft_00005cc0_00000000_7_dropout_op_cpp1_ii_dafd950f13DropoutKernelEifPKfPfPb,"",@"SHT_CUDA_INFO"
	.sectionflags	@""
	.align	4


	//----- nvinfo : EIATTR_CUDA_API_VERSION
	.align		4
        /*0000*/ 	.byte	0x04, 0x37
        /*0002*/ 	.short	(.L_51 - .L_50)
.L_50:
        /*0004*/ 	.word	0x00000082


	//----- nvinfo : EIATTR_KPARAM_INFO
	.align		4
.L_51:
        /*0008*/ 	.byte	0x04, 0x17
        /*000a*/ 	.short	(.L_53 - .L_52)
.L_52:
        /*000c*/ 	.word	0x00000000
        /*0010*/ 	.short	0x0004
        /*0012*/ 	.short	0x0018
        /*0014*/ 	.byte	0x00, 0xf0, 0x21, 0x00


	//----- nvinfo : EIATTR_KPARAM_INFO
	.align		4
.L_53:
        /*0018*/ 	.byte	0x04, 0x17
        /*001a*/ 	.short	(.L_55 - .L_54)
.L_54:
        /*001c*/ 	.word	0x00000000
        /*0020*/ 	.short	0x0003
        /*0022*/ 	.short	0x0010
        /*0024*/ 	.byte	0x00, 0xf0, 0x21, 0x00


	//----- nvinfo : EIATTR_KPARAM_INFO
	.align		4
.L_55:
        /*0028*/ 	.byte	0x04, 0x17
        /*002a*/ 	.short	(.L_57 - .L_56)
.L_56:
        /*002c*/ 	.word	0x00000000
        /*0030*/ 	.short	0x0002
        /*0032*/ 	.short	0x0008
        /*0034*/ 	.byte	0x00, 0xf0, 0x21, 0x00


	//----- nvinfo : EIATTR_KPARAM_INFO
	.align		4
.L_57:
        /*0038*/ 	.byte	0x04, 0x17
        /*003a*/ 	.short	(.L_59 - .L_58)
.L_58:
        /*003c*/ 	.word	0x00000000
        /*0040*/ 	.short	0x0001
        /*0042*/ 	.short	0x0004
        /*0044*/ 	.byte	0x00, 0xf0, 0x11, 0x00


	//----- nvinfo : EIATTR_KPARAM_INFO
	.align		4
.L_59:
        /*0048*/ 	.byte	0x04, 0x17
        /*004a*/ 	.short	(.L_61 - .L_60)
.L_60:
        /*004c*/ 	.word	0x00000000
        /*0050*/ 	.short	0x0000
        /*0052*/ 	.short	0x0000
        /*0054*/ 	.byte	0x00, 0xf0, 0x11, 0x00


	//----- nvinfo : EIATTR_SPARSE_MMA_MASK
	.align		4
.L_61:
        /*0058*/ 	.byte	0x03, 0x50
        /*005a*/ 	.short	0x0000


	//----- nvinfo : EIATTR_MAXREG_COUNT
	.align		4
        /*005c*/ 	.byte	0x03, 0x1b
        /*005e*/ 	.short	0x00ff


	//----- nvinfo : EIATTR_MERCURY_ISA_VERSION
	.align		4
        /*0060*/ 	.byte	0x03, 0x5f
        /*0062*/ 	.short	0x0101


	//----- nvinfo : EIATTR_VRC_CTA_INIT_COUNT
	.align		4
        /*0064*/ 	.byte	0x02, 0x4a
	.zero		1
	.zero		1


	//----- nvinfo : EIATTR_EXIT_INSTR_OFFSETS
	.align		4
        /*0068*/ 	.byte	0x04, 0x1c
        /*006a*/ 	.short	(.L_63 - .L_62)


	//   ....[0]....
.L_62:
        /*006c*/ 	.word	0x00000090


	//   ....[1]....
        /*0070*/ 	.word	0x00000380


	//----- nvinfo : EIATTR_CRS_STACK_SIZE
	.align		4
.L_63:
        /*0074*/ 	.byte	0x04, 0x1e
        /*0076*/ 	.short	(.L_65 - .L_64)
.L_64:
        /*0078*/ 	.word	0x00000000


	//----- nvinfo : EIATTR_CBANK_PARAM_SIZE
	.align		4
.L_65:
        /*007c*/ 	.byte	0x03, 0x19
        /*007e*/ 	.short	0x0020


	//----- nvinfo : EIATTR_PARAM_CBANK
	.align		4
        /*0080*/ 	.byte	0x04, 0x0a
        /*0082*/ 	.short	(.L_67 - .L_66)
	.align		4
.L_66:
        /*0084*/ 	.word	index@(.nv.constant0._ZN6caffe269_GLOBAL__N__45_tmpxft_00005cc0_00000000_7_dropout_op_cpp1_ii_dafd950f13DropoutKernelEifPKfPfPb)
        /*0088*/ 	.short	0x0380
        /*008a*/ 	.short	0x0020


	//----- nvinfo : EIATTR_SW_WAR
	.align		4
.L_67:
        /*008c*/ 	.byte	0x04, 0x36
        /*008e*/ 	.short	(.L_69 - .L_68)
.L_68:
        /*0090*/ 	.word	0x00000008
.L_69:


//--------------------- .nv.callgraph             --------------------------
	.section	.nv.callgraph,"",@"SHT_CUDA_CALLGRAPH"
	.align	4
	.sectionentsize	8
	.align		4
        /*0000*/ 	.word	0x00000000
	.align		4
        /*0004*/ 	.word	0xffffffff
	.align		4
        /*0008*/ 	.word	0x00000000
	.align		4
        /*000c*/ 	.word	0xfffffffe
	.align		4
        /*0010*/ 	.word	0x00000000
	.align		4
        /*0014*/ 	.word	0xfffffffd
	.align		4
        /*0018*/ 	.word	0x00000000
	.align		4
        /*001c*/ 	.word	0xfffffffc


//--------------------- .nv.constant4             --------------------------
	.section	.nv.constant4,"a",@progbits
	.align	8
	.align		8
.nv.constant4:
        /*0000*/ 	.dword	_ZTVSt9basic_iosIcSt11char_traitsIcEE
	.align		8
        /*0008*/ 	.dword	_ZTTSo
	.align		8
        /*0010*/ 	.dword	_ZTVSt15basic_streambufIcSt11char_traitsIcEE
	.align		8
        /*0018*/ 	.dword	_ZTVNSt7__cxx1115basic_stringbufIcSt11char_traitsIcESaIcEEE
	.align		8
        /*0020*/ 	.dword	_ZTTNSt7__cxx1119basic_ostringstreamIcSt11char_traitsIcESaIcEEE
	.align		8
        /*0028*/ 	.dword	_ZTVN10__cxxabiv119__pointer_type_infoE
	.align		8
        /*0030*/ 	.dword	_ZTVN10__cxxabiv120__function_type_infoE
	.align		8
        /*0038*/ 	.dword	_ZTVN10__cxxabiv117__class_type_infoE
	.align		8
        /*0040*/ 	.dword	_ZTVN10__cxxabiv120__si_class_type_infoE
	.align		8
        /*0048*/ 	.dword	_ZTVSt9exception
	.align		8
        /*0050*/ 	.dword	_ZTVN3c105ErrorE
	.align		8
        /*0058*/ 	.dword	_ZTVN3c1020intrusive_ptr_targetE
	.align		8
        /*0060*/ 	.dword	_ZTVN3c1011StorageImplE
	.align		8
        /*0068*/ 	.dword	_ZTVN6caffe28OperatorINS_11CUDAContextEEE
	.align		8
        /*0070*/ 	.dword	_ZTVN6caffe29DropoutOpIfNS_11CUDAContextEEE
	.align		8
        /*0078*/ 	.dword	_ZTVN6caffe217DropoutGradientOpIfNS_11CUDAContextEEE


//--------------------- .text._ZN6caffe269_GLOBAL__N__45_tmpxft_00005cc0_00000000_7_dropout_op_cpp1_ii_dafd950f21DropoutGradientKernelEiPKfPKbfPf --------------------------
	.section	.text._ZN6caffe269_GLOBAL__N__45_tmpxft_00005cc0_00000000_7_dropout_op_cpp1_ii_dafd950f21DropoutGradientKernelEiPKfPKbfPf,"ax",@progbits
	.align	128
        .global         _ZN6caffe269_GLOBAL__N__45_tmpxft_00005cc0_00000000_7_dropout_op_cpp1_ii_dafd950f21DropoutGradientKernelEiPKfPKbfPf
        .type           _ZN6caffe269_GLOBAL__N__45_tmpxft_00005cc0_00000000_7_dropout_op_cpp1_ii_dafd950f21DropoutGradientKernelEiPKfPKbfPf,@function
        .size           _ZN6caffe269_GLOBAL__N__45_tmpxft_00005cc0_00000000_7_dropout_op_cpp1_ii_dafd950f21DropoutGradientKernelEiPKfPKbfPf,(.L_x_11 - _ZN6caffe269_GLOBAL__N__45_tmpxft_00005cc0_00000000_7_dropout_op_cpp1_ii_dafd950f21DropoutGradientKernelEiPKfPKbfPf)
        .other          _ZN6caffe269_GLOBAL__N__45_tmpxft_00005cc0_00000000_7_dropout_op_cpp1_ii_dafd950f21DropoutGradientKernelEiPKfPKbfPf,@"STO_CUDA_ENTRY STV_DEFAULT"
_ZN6caffe269_GLOBAL__N__45_tmpxft_00005cc0_00000000_7_dropout_op_cpp1_ii_dafd950f21DropoutGradientKernelEiPKfPKbfPf:
.text._ZN6caffe269_GLOBAL__N__45_tmpxft_00005cc0_00000000_7_dropout_op_cpp1_ii_dafd950f21DropoutGradientKernelEiPKfPKbfPf:
[----:B------:R-:W-:Y:S01]  /*0000*/  LDC R1, c[0x0][0x37c] ;  /* 0x0000df00ff017b82 */ /* 0x000fe20000000800 */
[----:B------:R-:W0:Y:S01]  /*0010*/  S2R R0, SR_CTAID.X ;  /* 0x0000000000007919 */ /* 0x000e220000002500 */
[----:B------:R-:W0:Y:S01]  /*0020*/  LDCU UR4, c[0x0][0x360] ;  /* 0x00006c00ff0477ac */ /* 0x000e220008000800 */
[----:B------:R-:W0:Y:S01]  /*0030*/  S2R R3, SR_TID.X ;  /* 0x0000000000037919 */ /* 0x000e220000002100 */
[----:B------:R-:W1:Y:S02]  /*0040*/  LDCU UR9, c[0x0][0x380] ;  /* 0x00007000ff0977ac */ /* 0x000e640008000800 */
[----:B-1----:R-:W-:Y:S01]  /*0050*/  USHF.R.S32.HI UR8, URZ, 0x1f, UR9 ;  /* 0x0000001fff087899 */ /* 0x002fe20008011409 */
[----:B0-----:R-:W-:-:S05]  /*0060*/  IMAD R0, R0, UR4, R3 ;  /* 0x0000000400007c24 */ /* 0x001fca000f8e0203 */
[----:B------:R-:W-:-:S04]  /*0070*/  ISETP.GE.U32.AND P0, PT, R0, UR9, PT ;  /* 0x0000000900007c0c */ /* 0x000fc8000bf06070 */
[----:B------:R-:W-:-:S13]  /*0080*/  ISETP.GE.U32.AND.EX P0, PT, RZ, UR8, PT, P0 ;  /* 0x00000008ff007c0c */ /* 0x000fda000bf06100 */
[----:B------:R-:W-:Y:S05]  /*0090*/  @P0 EXIT ;  /* 0x000000000000094d */ /* 0x000fea0003800000 */
[----:B------:R-:W0:Y:S01]  /*00a0*/  LDCU UR5, c[0x0][0x370] ;  /* 0x00006e00ff0577ac */ /* 0x000e220008000800 */
[----:B------:R-:W-:Y:S01]  /*00b0*/  BSSY.RECONVERGENT B0, `(.L_x_0) ;  /* 0x000001c000007945 */ /* 0x000fe20003800200 */
[----:B------:R-:W-:Y:S02]  /*00c0*/  IMAD.MOV.U32 R8, RZ, RZ, R0 ;  /* 0x000000ffff087224 */ /* 0x000fe400078e0000 */
[----:B------:R-:W-:Y:S01]  /*00d0*/  IMAD.MOV.U32 R11, RZ, RZ, RZ ;  /* 0x000000ffff0b7224 */ /* 0x000fe200078e00ff */
[----:B------:R-:W1:Y:S01]  /*00e0*/  LDCU.64 UR6, c[0x0][0x358] ;  /* 0x00006b00ff0677ac */ /* 0x000e620008000a00 */
[----:B------:R-:W2:Y:S01]  /*00f0*/  LDCU UR14, c[0x0][0x398] ;  /* 0x00007300ff0e77ac */ /* 0x000ea20008000800 */
[----:B------:R-:W3:Y:S01]  /*0100*/  LDCU.64 UR10, c[0x0][0x390] ;  /* 0x00007200ff0a77ac */ /* 0x000ee20008000a00 */
[----:B------:R-:W4:Y:S01]  /*0110*/  LDCU.64 UR12, c[0x0][0x388] ;  /* 0x00007100ff0c77ac */ /* 0x000f220008000a00 */
[----:B------:R-:W1:Y:S01]  /*0120*/  LDCU.64 UR16, c[0x0][0x3a0] ;  /* 0x00007400ff1077ac */ /* 0x000e620008000a00 */
[----:B0-----:R-:W-:-:S12]  /*0130*/  UIMAD UR4, UR4, UR5, URZ ;  /* 0x00000005040472a4 */ /* 0x001fd8000f8e02ff */
.L_x_1:
[----:B---3--:R-:W-:-:S04]  /*0140*/  IADD3 R2, P0, PT, R8, UR10, RZ ;  /* 0x0000000a08027c10 */ /* 0x008fc8000ff1e0ff */
[----:B------:R-:W-:Y:S01]  /*0150*/  IADD3.X R3, PT, PT, R11, UR11, RZ, P0, !PT ;  /* 0x0000000b0b037c10 */ /* 0x000fe200087fe4ff */
[----:B0-----:R-:W-:-:S04]  /*0160*/  IMAD.SHL.U32 R6, R8, 0x4, RZ ;  /* 0x0000000408067824 */ /* 0x001fc800078e00ff */
[----:B-1----:R-:W3:Y:S01]  /*0170*/  LDG.E.S8 R2, desc[UR6][R2.64] ;  /* 0x0000000602027981 */ /* 0x002ee2000c1e1300 */
[----:B------:R-:W-:Y:S02]  /*0180*/  SHF.L.U64.HI R7, R8, 0x2, R11 ;  /* 0x0000000208077819 */ /* 0x000fe4000001020b */
[----:B----4-:R-:W-:-:S04]  /*0190*/  IADD3 R4, P0, PT, R6, UR12, RZ ;  /* 0x0000000c06047c10 */ /* 0x010fc8000ff1e0ff */
[----:B------:R-:W-:-:S06]  /*01a0*/  IADD3.X R5, PT, PT, R7, UR13, RZ, P0, !PT ;  /* 0x0000000d07057c10 */ /* 0x000fcc00087fe4ff */
[----:B------:R-:W4:Y:S01]  /*01b0*/  LDG.E R5, desc[UR6][R4.64] ;  /* 0x0000000604057981 */ /* 0x000f22000c1e1900 */
[----:B------:R-:W-:-:S04]  /*01c0*/  IADD3 R6, P0, PT, R6, UR16, RZ ;  /* 0x0000001006067c10 */ /* 0x000fc8000ff1e0ff */
[----:B------:R-:W-:Y:S02]  /*01d0*/  IADD3.X R7, PT, PT, R7, UR17, RZ, P0, !PT ;  /* 0x0000001107077c10 */ /* 0x000fe400087fe4ff */
[----:B------:R-:W-:-:S05]  /*01e0*/  IADD3 R8, P0, PT, R8, UR4, RZ ;  /* 0x0000000408087c10 */ /* 0x000fca000ff1e0ff */
[----:B------:R-:W-:Y:S01]  /*01f0*/  IMAD.X R11, RZ, RZ, R11, P0 ;  /* 0x000000ffff0b7224 */ /* 0x000fe200000e060b */
[----:B------:R-:W-:-:S04]  /*0200*/  ISETP.GE.U32.AND P0, PT, R8, UR9, PT ;  /* 0x0000000908007c0c */ /* 0x000fc8000bf06070 */
[----:B------:R-:W-:Y:S01]  /*0210*/  ISETP.GE.U32.AND.EX P0, PT, R11, UR8, PT, P0 ;  /* 0x000000080b007c0c */ /* 0x000fe2000bf06100 */
[----:B---3--:R-:W4:Y:S02]  /*0220*/  I2F.S16 R0, R2 ;  /* 0x0000000200007306 */ /* 0x008f240000101400 */
[----:B----4-:R-:W-:-:S04]  /*0230*/  FMUL R0, R0, R5 ;  /* 0x0000000500007220 */ /* 0x010fc80000400000 */
[----:B--2---:R-:W-:-:S05]  /*0240*/  FMUL R9, R0, UR14 ;  /* 0x0000000e00097c20 */ /* 0x004fca0008400000 */
[----:B------:R0:W-:Y:S01]  /*0250*/  STG.E desc[UR6][R6.64], R9 ;  /* 0x0000000906007986 */ /* 0x0001e2000c101906 */
[----:B------:R-:W-:Y:S05]  /*0260*/  @!P0 BRA `(.L_x_1) ;  /* 0xfffffffc00b48947 */ /* 0x000fea000383ffff */
[----:B------:R-:W-:Y:S05]  /*0270*/  BSYNC.RECONVERGENT B0 ;  /* 0x0000000000007941 */ /* 0x000fea0003800200 */
.L_x_0:
[----:B------:R-:W-:Y:S05]  /*0280*/  EXIT ;  /* 0x000000000000794d */ /* 0x000fea0003800000 */
.L_x_2:
[----:B------:R-:W-:-:S00]  /*0290*/  BRA `(.L_x_2) ;  /* 0xfffffffc00fc7947 */ /* 0x000fc0000383ffff */
[----:B------:R-:W-:-:S00]  /*02a0*/  NOP ;  /* 0x0000000000007918 */ /* 0x000fc00000000000 */
        /* <DEDUP_REMOVED lines=13> */
.L_x_11:


//--------------------- .text._ZN6caffe269_GLOBAL__N__45_tmpxft_00005cc0_00000000_7_dropout_op_cpp1_ii_dafd950f13DropoutKernelEifPKfPfPb --------------------------
	.section	.text._ZN6caffe269_GLOBAL__N__45_tmpxft_00005cc0_00000000_7_dropout_op_cpp1_ii_dafd950f13DropoutKernelEifPKfPfPb,"ax",@progbits
	.align	128
        .global         _ZN6caffe269_GLOBAL__N__45_tmpxft_00005cc0_00000000_7_dropout_op_cpp1_ii_dafd950f13DropoutKernelEifPKfPfPb
        .type           _ZN6caffe269_GLOBAL__N__45_tmpxft_00005cc0_00000000_7_dropout_op_cpp1_ii_dafd950f13DropoutKernelEifPKfPfPb,@function
        .size           _ZN6caffe269_GLOBAL__N__45_tmpxft_00005cc0_00000000_7_dropout_op_cpp1_ii_dafd950f13DropoutKernelEifPKfPfPb,(.L_x_10 - _ZN6caffe269_GLOBAL__N__45_tmpxft_00005cc0_00000000_7_dropout_op_cpp1_ii_dafd950f13DropoutKernelEifPKfPfPb)
        .other          _ZN6caffe269_GLOBAL__N__45_tmpxft_00005cc0_00000000_7_dropout_op_cpp1_ii_dafd950f13DropoutKernelEifPKfPfPb,@"STO_CUDA_ENTRY STV_DEFAULT"
_ZN6caffe269_GLOBAL__N__45_tmpxft_00005cc0_00000000_7_dropout_op_cpp1_ii_dafd950f13DropoutKernelEifPKfPfPb:
.text._ZN6caffe269_GLOBAL__N__45_tmpxft_00005cc0_00000000_7_dropout_op_cpp1_ii_dafd950f13DropoutKernelEifPKfPfPb:
        /* <DEDUP_REMOVED lines=10> */
[----:B------:R-:W0:Y:S02]  /*00a0*/  LDCU UR5, c[0x0][0x384] ;  /* 0x00007080ff0577ac */ /* 0x000e240008000800 */
[----:B0-----:R-:W0:Y:S02]  /*00b0*/  F2F.F64.F32 R2, UR5 ;  /* 0x0000000500027d10 */ /* 0x001e240008201800 */
[----:B0-----:R-:W-:-:S06]  /*00c0*/  DADD R4, -R2, 1 ;  /* 0x3ff0000002047429 */ /* 0x001fcc0000000100 */
[----:B------:R-:W0:Y:S04]  /*00d0*/  MUFU.RCP64H R3, R5 ;  /* 0x0000000500037308 */ /* 0x000e280000001800 */
[----:B------:R-:W-:-:S05]  /*00e0*/  VIADD R2, R5, 0x300402 ;  /* 0x0030040205027836 */ /* 0x000fca0000000000 */
[----:B------:R-:W-:Y:S01]  /*00f0*/  FSETP.GEU.AND P0, PT, |R2|, 5.8789094863358348022e-39, PT ;  /* 0x004004020200780b */ /* 0x000fe20003f0e200 */
[----:B0-----:R-:W-:-:S08]  /*0100*/  DFMA R6, -R4, R2, 1 ;  /* 0x3ff000000406742b */ /* 0x001fd00000000102 */
[----:B------:R-:W-:-:S08]  /*0110*/  DFMA R6, R6, R6, R6 ;  /* 0x000000060606722b */ /* 0x000fd00000000006 */
[----:B------:R-:W-:Y:S01]  /*0120*/  DFMA R6, R2, R6, R2 ;  /* 0x000000060206722b */ /* 0x000fe20000000002 */
[----:B------:R-:W-:-:S07]  /*0130*/  IMAD.MOV.U32 R3, RZ, RZ, RZ ;  /* 0x000000ffff037224 */ /* 0x000fce00078e00ff */
[----:B------:R-:W-:-:S08]  /*0140*/  DFMA R8, -R4, R6, 1 ;  /* 0x3ff000000408742b */ /* 0x000fd00000000106 */
[----:B------:R-:W-:Y:S01]  /*0150*/  DFMA R6, R6, R8, R6 ;  /* 0x000000080606722b */ /* 0x000fe20000000006 */
[----:B------:R-:W-:Y:S10]  /*0160*/  @P0 BRA `(.L_x_3) ;  /* 0x0000000000100947 */ /* 0x000ff40003800000 */
[----:B------:R-:W-:-:S05]  /*0170*/  LOP3.LUT R2, R5, 0x7fffffff, RZ, 0xc0, !PT ;  /* 0x7fffffff05027812 */ /* 0x000fca00078ec0ff */
[----:B------:R-:W-:Y:S01]  /*0180*/  VIADD R8, R2, 0xfff00000 ;  /* 0xfff0000002087836 */ /* 0x000fe20000000000 */
[----:B------:R-:W-:-:S07]  /*0190*/  MOV R2, 0x1b0 ;  /* 0x000001b000027802 */ /* 0x000fce0000000f00 */
[----:B------:R-:W-:Y:S05]  /*01a0*/  CALL.REL.NOINC `($__internal_0_$__cuda_sm20_dblrcp_rn_slowpath_v3) ;  /* 0x0000000000787944 */ /* 0x000fea0003c00000 */
.L_x_3:
[----:B------:R-:W0:Y:S01]  /*01b0*/  LDCU UR5, c[0x0][0x370] ;  /* 0x00006e00ff0577ac */ /* 0x000e220008000800 */
[----:B------:R1:W2:Y:S01]  /*01c0*/  F2F.F32.F64 R15, R6 ;  /* 0x00000006000f7310 */ /* 0x0002a20000301000 */
[----:B------:R-:W-:Y:S01]  /*01d0*/  BSSY.RECONVERGENT B0, `(.L_x_4) ;  /* 0x000001a000007945 */ /* 0x000fe20003800200 */
[----:B------:R-:W3:Y:S01]  /*01e0*/  LDCU.64 UR6, c[0x0][0x358] ;  /* 0x00006b00ff0677ac */ /* 0x000ee20008000a00 */
[----:B------:R-:W4:Y:S01]  /*01f0*/  LDCU.128 UR12, c[0x0][0x390] ;  /* 0x00007200ff0c77ac */ /* 0x000f220008000c00 */
[----:B------:R-:W1:Y:S01]  /*0200*/  LDCU.128 UR16, c[0x0][0x380] ;  /* 0x00007000ff1077ac */ /* 0x000e620008000c00 */
[----:B0-2---:R-:W-:-:S12]  /*0210*/  UIMAD UR4, UR4, UR5, URZ ;  /* 0x00000005040472a4 */ /* 0x005fd8000f8e02ff */
.L_x_5:
[C---:B------:R-:W-:Y:S01]  /*0220*/  IMAD.SHL.U32 R8, R0.reuse, 0x4, RZ ;  /* 0x0000000400087824 */ /* 0x040fe200078e00ff */
[----:B------:R-:W-:-:S04]  /*0230*/  SHF.L.U64.HI R9, R0, 0x2, R3 ;  /* 0x0000000200097819 */ /* 0x000fc80000010203 */
[----:B----4-:R-:W-:-:S04]  /*0240*/  IADD3 R4, P0, PT, R8, UR12, RZ ;  /* 0x0000000c08047c10 */ /* 0x010fc8000ff1e0ff */
[----:B------:R-:W-:-:S05]  /*0250*/  IADD3.X R5, PT, PT, R9, UR13, RZ, P0, !PT ;  /* 0x0000000d09057c10 */ /* 0x000fca00087fe4ff */
[----:B---3--:R-:W2:Y:S01]  /*0260*/  LDG.E R2, desc[UR6][R4.64] ;  /* 0x0000000604027981 */ /* 0x008ea2000c1e1900 */
[----:B-1----:R-:W-:Y:S02]  /*0270*/  IADD3 R6, P1, PT, R0, UR14, RZ ;  /* 0x0000000e00067c10 */ /* 0x002fe4000ff3e0ff */
[----:B------:R-:W-:Y:S02]  /*0280*/  IADD3 R8, P2, PT, R8, UR18, RZ ;  /* 0x0000001208087c10 */ /* 0x000fe4000ff5e0ff */
[----:B------:R-:W-:Y:S02]  /*0290*/  IADD3.X R7, PT, PT, R3, UR15, RZ, P1, !PT ;  /* 0x0000000f03077c10 */ /* 0x000fe40008ffe4ff */
[----:B------:R-:W-:Y:S02]  /*02a0*/  IADD3.X R9, PT, PT, R9, UR19, RZ, P2, !PT ;  /* 0x0000001309097c10 */ /* 0x000fe400097fe4ff */
[----:B--2---:R-:W-:-:S04]  /*02b0*/  FSETP.GT.AND P0, PT, R2, UR17, PT ;  /* 0x0000001102007c0b */ /* 0x004fc8000bf04000 */
[----:B------:R-:W-:-:S05]  /*02c0*/  SEL R11, RZ, 0x1, !P0 ;  /* 0x00000001ff0b7807 */ /* 0x000fca0004000000 */
[----:B------:R0:W-:Y:S04]  /*02d0*/  STG.E.U8 desc[UR6][R6.64], R11 ;  /* 0x0000000b06007986 */ /* 0x0001e8000c101106 */
[----:B------:R-:W2:Y:S02]  /*02e0*/  LDG.E R8, desc[UR6][R8.64] ;  /* 0x0000000608087981 */ /* 0x000ea4000c1e1900 */
[----:B--2---:R-:W-:-:S05]  /*02f0*/  FMUL R2, R15, R8 ;  /* 0x000000080f027220 */ /* 0x004fca0000400000 */
[----:B------:R-:W-:Y:S02]  /*0300*/  FSEL R13, R2, RZ, P0 ;  /* 0x000000ff020d7208 */ /* 0x000fe40000000000 */
[----:B------:R-:W-:-:S03]  /*0310*/  IADD3 R0, P0, PT, R0, UR4, RZ ;  /* 0x0000000400007c10 */ /* 0x000fc6000ff1e0ff */
[----:B------:R0:W-:Y:S02]  /*0320*/  STG.E desc[UR6][R4.64], R13 ;  /* 0x0000000d04007986 */ /* 0x0001e4000c101906 */
[----:B------:R-:W-:Y:S01]  /*0330*/  IMAD.X R3, RZ, RZ, R3, P0 ;  /* 0x000000ffff037224 */ /* 0x000fe200000e0603 */
[----:B------:R-:W-:-:S04]  /*0340*/  ISETP.GE.U32.AND P0, PT, R0, UR16, PT ;  /* 0x0000001000007c0c */ /* 0x000fc8000bf06070 */
[----:B------:R-:W-:-:S13]  /*0350*/  ISETP.GE.U32.AND.EX P0, PT, R3, UR8, PT, P0 ;  /* 0x0000000803007c0c */ /* 0x000fda000bf06100 */
[----:B0-----:R-:W-:Y:S05]  /*0360*/  @!P0 BRA `(.L_x_5) ;  /* 0xfffffffc00ac8947 */ /* 0x001fea000383ffff */
[----:B------:R-:W-:Y:S05]  /*0370*/  BSYNC.RECONVERGENT B0 ;  /* 0x0000000000007941 */ /* 0x000fea0003800200 */
.L_x_4:
[----:B------:R-:W-:Y:S05]  /*0380*/  EXIT ;  /* 0x000000000000794d */ /* 0x000fea0003800000 */
        .weak           $__internal_0_$__cuda_sm20_dblrcp_rn_slowpath_v3
        .type           $__internal_0_$__cuda_sm20_dblrcp_rn_slowpath_v3,@function
        .size           $__internal_0_$__cuda_sm20_dblrcp_rn_slowpath_v3,(.L_x_10 - $__internal_0_$__cuda_sm20_dblrcp_rn_slowpath_v3)
$__internal_0_$__cuda_sm20_dblrcp_rn_slowpath_v3:
[----:B------:R-:W-:-:S14]  /*0390*/  DSETP.GTU.AND P0, PT, |R4|, +INF , PT ;  /* 0x7ff000000400742a */ /* 0x000fdc0003f0c200 */
[----:B------:R-:W-:Y:S05]  /*03a0*/  @P0 BRA `(.L_x_6) ;  /* 0x00000000007c0947 */ /* 0x000fea0003800000 */
[----:B------:R-:W-:-:S05]  /*03b0*/  LOP3.LUT R9, R5, 0x7fffffff, RZ, 0xc0, !PT ;  /* 0x7fffffff05097812 */ /* 0x000fca00078ec0ff */
[----:B------:R-:W-:-:S05]  /*03c0*/  VIADD R6, R9, 0xffffffff ;  /* 0xffffffff09067836 */ /* 0x000fca0000000000 */
[----:B------:R-:W-:-:S13]  /*03d0*/  ISETP.GE.U32.AND P0, PT, R6, 0x7fefffff, PT ;  /* 0x7fefffff0600780c */ /* 0x000fda0003f06070 */
[----:B------:R-:W-:Y:S01]  /*03e0*/  @P0 LOP3.LUT R7, R5, 0x7ff00000, RZ, 0x3c, !PT ;  /* 0x7ff0000005070812 */ /* 0x000fe200078e3cff */
[----:B------:R-:W-:Y:S01]  /*03f0*/  @P0 IMAD.MOV.U32 R6, RZ, RZ, RZ ;  /* 0x000000ffff060224 */ /* 0x000fe200078e00ff */
[----:B------:R-:W-:Y:S06]  /*0400*/  @P0 BRA `(.L_x_7) ;  /* 0x00000000006c0947 */ /* 0x000fec0003800000 */
[----:B------:R-:W-:-:S13]  /*0410*/  ISETP.GE.U32.AND P0, PT, R9, 0x1000001, PT ;  /* 0x010000010900780c */ /* 0x000fda0003f06070 */
[----:B------:R-:W-:Y:S05]  /*0420*/  @!P0 BRA `(.L_x_8) ;  /* 0x0000000000348947 */ /* 0x000fea0003800000 */
[----:B------:R-:W-:Y:S02]  /*0430*/  VIADD R7, R5, 0xc0200000 ;  /* 0xc020000005077836 */ /* 0x000fe40000000000 */
[----:B------:R-:W-:Y:S02]  /*0440*/  IMAD.MOV.U32 R6, RZ, RZ, R4 ;  /* 0x000000ffff067224 */ /* 0x000fe400078e0004 */
[----:B------:R-:W0:Y:S04]  /*0450*/  MUFU.RCP64H R9, R7 ;  /* 0x0000000700097308 */ /* 0x000e280000001800 */
[----:B0-----:R-:W-:-:S08]  /*0460*/  DFMA R10, -R6, R8, 1 ;  /* 0x3ff00000060a742b */ /* 0x001fd00000000108 */
[----:B------:R-:W-:-:S08]  /*0470*/  DFMA R10, R10, R10, R10 ;  /* 0x0000000a0a0a722b */ /* 0x000fd0000000000a */
[----:B------:R-:W-:-:S08]  /*0480*/  DFMA R10, R8, R10, R8 ;  /* 0x0000000a080a722b */ /* 0x000fd00000000008 */
[----:B------:R-:W-:-:S08]  /*0490*/  DFMA R8, -R6, R10, 1 ;  /* 0x3ff000000608742b */ /* 0x000fd0000000010a */
[----:B------:R-:W-:-:S08]  /*04a0*/  DFMA R8, R10, R8, R10 ;  /* 0x000000080a08722b */ /* 0x000fd0000000000a */
[----:B------:R-:W-:-:S08]  /*04b0*/  DMUL R8, R8, 2.2250738585072013831e-308 ;  /* 0x0010000008087828 */ /* 0x000fd00000000000 */
[----:B------:R-:W-:-:S08]  /*04c0*/  DFMA R4, -R4, R8, 1 ;  /* 0x3ff000000404742b */ /* 0x000fd00000000108 */
[----:B------:R-:W-:-:S08]  /*04d0*/  DFMA R4, R4, R4, R4 ;  /* 0x000000040404722b */ /* 0x000fd00000000004 */
[----:B------:R-:W-:Y:S01]  /*04e0*/  DFMA R6, R8, R4, R8 ;  /* 0x000000040806722b */ /* 0x000fe20000000008 */
[----:B------:R-:W-:Y:S10]  /*04f0*/  BRA `(.L_x_7) ;  /* 0x0000000000307947 */ /* 0x000ff40003800000 */
.L_x_8:
[----:B------:R-:W-:Y:S01]  /*0500*/  DMUL R4, R4, 8.11296384146066816958e+31 ;  /* 0x4690000004047828 */ /* 0x000fe20000000000 */
[----:B------:R-:W-:-:S05]  /*0510*/  IMAD.MOV.U32 R6, RZ, RZ, R8 ;  /* 0x000000ffff067224 */ /* 0x000fca00078e0008 */
[----:B------:R-:W0:Y:S02]  /*0520*/  MUFU.RCP64H R7, R5 ;  /* 0x0000000500077308 */ /* 0x000e240000001800 */
[----:B0-----:R-:W-:-:S08]  /*0530*/  DFMA R8, -R4, R6, 1 ;  /* 0x3ff000000408742b */ /* 0x001fd00000000106 */
[----:B------:R-:W-:-:S08]  /*0540*/  DFMA R8, R8, R8, R8 ;  /* 0x000000080808722b */ /* 0x000fd00000000008 */
[----:B------:R-:W-:-:S08]  /*0550*/  DFMA R8, R6, R8, R6 ;  /* 0x000000080608722b */ /* 0x000fd00000000006 */
[----:B------:R-:W-:-:S08]  /*0560*/  DFMA R6, -R4, R8, 1 ;  /* 0x3ff000000406742b */ /* 0x000fd00000000108 */
[----:B------:R-:W-:-:S08]  /*0570*/  DFMA R6, R8, R6, R8 ;  /* 0x000000060806722b */ /* 0x000fd00000000008 */
[----:B------:R-:W-:Y:S01]  /*0580*/  DMUL R6, R6, 8.11296384146066816958e+31 ;  /* 0x4690000006067828 */ /* 0x000fe20000000000 */
[----:B------:R-:W-:Y:S10]  /*0590*/  BRA `(.L_x_7) ;  /* 0x0000000000087947 */ /* 0x000ff40003800000 */
.L_x_6:
[----:B------:R-:W-:Y:S01]  /*05a0*/  LOP3.LUT R7, R5, 0x80000, RZ, 0xfc, !PT ;  /* 0x0008000005077812 */ /* 0x000fe200078efcff */
[----:B------:R-:W-:-:S07]  /*05b0*/  IMAD.MOV.U32 R6, RZ, RZ, R4 ;  /* 0x000000ffff067224 */ /* 0x000fce00078e0004 */
.L_x_7:
[----:B------:R-:W-:Y:S02]  /*05c0*/  IMAD.MOV.U32 R4, RZ, RZ, R2 ;  /* 0x000000ffff047224 */ /* 0x000fe400078e0002 */
[----:B------:R-:W-:-:S04]  /*05d0*/  IMAD.MOV.U32 R5, RZ, RZ, 0x0 ;  /* 0x00000000ff057424 */ /* 0x000fc800078e00ff */
[----:B------:R-:W-:Y:S05]  /*05e0*/  RET.REL.NODEC R4 `(_ZN6caffe269_GLOBAL__N__45_tmpxft_00005cc0_00000000_7_dropout_op_cpp1_ii_dafd950f13DropoutKernelEifPKfPfPb) ;  /* 0xfffffff804847950 */ /* 0x000fea0003c3ffff */
.L_x_9:
        /* <DEDUP_REMOVED lines=9> */
.L_x_10:


//--------------------- .nv.shared.reserved.0     --------------------------
	.section	.nv.shared.reserved.0,"aw",@nobits
	.weak		__nv_reservedSMEM_offset_0_alias
	.size		__nv_reservedSMEM_offset_0_alias, 0, 64
	.other		__nv_reservedSMEM_offset_0_alias,@"STO_CUDA_RESERVED_SHARED STV_DEFAULT"
__nv_reservedSMEM_offset_0_alias:
	.zero		0
	.zero		64


//--------------------- .nv.global                --------------------------
	.section	.nv.global,"aw",@nobits
	.align	8
.nv.global:
	.type		_ZTVN10__cxxabiv120__function_type_infoE,@object
	.size		_ZTVN10__cxxabiv120__function_type_infoE,(_ZTVN10__cxxabiv120__si_class_type_infoE - _ZTVN10__cxxabiv120__function_type_infoE)
_ZTVN10__cxxabiv120__function_type_infoE:
	.zero		8
	.type		_ZTVN10__cxxabiv120__si_class_type_infoE,@object
	.size		_ZTVN10__cxxabiv120__si_class_type_infoE,(_ZTTNSt7__cxx1119basic_ostringstreamIcSt11char_traitsIcESaIcEEE - _ZTVN10__cxxabiv120__si_class_type_infoE)
_ZTVN10__cxxabiv120__si_class_type_infoE:
	.zero		8
	.type		_ZTTNSt7__cxx1119basic_ostringstreamIcSt11char_traitsIcESaIcEEE,@object
	.size		_ZTTNSt7__cxx1119basic_ostringstreamIcSt11char_traitsIcESaIcEEE,(_ZTVN10__cxxabiv117__class_type_infoE - _ZTTNSt7__cxx1119basic_ostringstreamIcSt11char_traitsIcESaIcEEE)
_ZTTNSt7__cxx1119basic_ostringstreamIcSt11char_traitsIcESaIcEEE:
	.zero		8
	.type		_ZTVN10__cxxabiv117__class_type_infoE,@object
	.size		_ZTVN10__cxxabiv117__class_type_infoE,(_ZTTSo - _ZTVN10__cxxabiv117__class_type_infoE)
_ZTVN10__cxxabiv117__class_type_infoE:
	.zero		8
	.type		_ZTTSo,@object
	.size		_ZTTSo,(_ZTVN10__cxxabiv119__pointer_type_infoE - _ZTTSo)
_ZTTSo:
	.zero		8
	.type		_ZTVN10__cxxabiv119__pointer_type_infoE,@object
	.size		_ZTVN10__cxxabiv119__pointer_type_infoE,(_ZTVSt9basic_iosIcSt11char_traitsIcEE - _ZTVN10__cxxabiv119__pointer_type_infoE)
_ZTVN10__cxxabiv119__pointer_type_infoE:
	.zero		8
	.type		_ZTVSt9basic_iosIcSt11char_traitsIcEE,@object
	.size		_ZTVSt9basic_iosIcSt11char_traitsIcEE,(_ZTVN3c105ErrorE - _ZTVSt9basic_iosIcSt11char_traitsIcEE)
_ZTVSt9basic_iosIcSt11char_traitsIcEE:
	.zero		32
	.type		_ZTVN3c105ErrorE,@object
	.size		_ZTVN3c105ErrorE,(_ZTVN3c1011StorageImplE - _ZTVN3c105ErrorE)
_ZTVN3c105ErrorE:
	.zero		40
	.type		_ZTVN3c1011StorageImplE,@object
	.size		_ZTVN3c1011StorageImplE,(_ZTVN3c1020intrusive_ptr_targetE - _ZTVN3c1011StorageImplE)
_ZTVN3c1011StorageImplE:
	.zero		40
	.type		_ZTVN3c1020intrusive_ptr_targetE,@object
	.size		_ZTVN3c1020intrusive_ptr_targetE,(_ZTVSt9exception - _ZTVN3c1020intrusive_ptr_targetE)
_ZTVN3c1020intrusive_ptr_targetE:
	.zero		40
	.type		_ZTVSt9exception,@object
	.size		_ZTVSt9exception,(_ZTVSt15basic_streambufIcSt11char_traitsIcEE - _ZTVSt9exception)
_ZTVSt9exception:
	.zero		40
	.type		_ZTVSt15basic_streambufIcSt11char_traitsIcEE,@object
	.size		_ZTVSt15basic_streambufIcSt11char_traitsIcEE,(_ZTVNSt7__cxx1115basic_stringbufIcSt11char_traitsIcESaIcEEE - _ZTVSt15basic_streambufIcSt11char_traitsIcEE)
_ZTVSt15basic_streambufIcSt11char_traitsIcEE:
	.zero		128
	.type		_ZTVNSt7__cxx1115basic_stringbufIcSt11char_traitsIcESaIcEEE,@object
	.size		_ZTVNSt7__cxx1115basic_stringbufIcSt11char_traitsIcESaIcEEE,(_ZTVN6caffe29DropoutOpIfNS_11CUDAContextEEE - _ZTVNSt7__cxx1115basic_stringbufIcSt11char_traitsIcESaIcEEE)
_ZTVNSt7__cxx1115basic_stringbufIcSt11char_traitsIcESaIcEEE:
	.zero		128
	.type		_ZTVN6caffe29DropoutOpIfNS_11CUDAContextEEE,@object
	.size		_ZTVN6caffe29DropoutOpIfNS_11CUDAContextEEE,(_ZTVN6caffe217DropoutGradientOpIfNS_11CUDAContextEEE - _ZTVN6caffe29DropoutOpIfNS_11CUDAContextEEE)
_ZTVN6caffe29DropoutOpIfNS_11CUDAContextEEE:
	.zero		136
	.type		_ZTVN6caffe217DropoutGradientOpIfNS_11CUDAContextEEE,@object
	.size		_ZTVN6caffe217DropoutGradientOpIfNS_11CUDAContextEEE,(_ZTVN6caffe28OperatorINS_11CUDAContextEEE - _ZTVN6caffe217DropoutGradientOpIfNS_11CUDAContextEEE)
_ZTVN6caffe217DropoutGradientOpIfNS_11CUDAContextEEE:
	.zero		136
	.type		_ZTVN6caffe28OperatorINS_11CUDAContextEEE,@object
	.size		_ZTVN6caffe28OperatorINS_11CUDAContextEEE,(.L_13 - _ZTVN6caffe28OperatorINS_11CUDAContextEEE)
_ZTVN6caffe28OperatorINS_11CUDAContextEEE:
	.zero		136
.L_13:


//--------------------- .nv.constant0._ZN6caffe269_GLOBAL__N__45_tmpxft_00005cc0_00000000_7_dropout_op_cpp1_ii_dafd950f21DropoutGradientKernelEiPKfPKbfPf --------------------------
	.section	.nv.constant0._ZN6caffe269_GLOBAL__N__45_tmpxft_00005cc0_00000000_7_dropout_op_cpp1_ii_dafd950f21DropoutGradientKernelEiPKfPKbfPf,"a",@progbits
	.sectionflags	@""
	.align	4
.nv.constant0._ZN6caffe269_GLOBAL__N__45_tmpxft_00005cc0_00000000_7_dropout_op_cpp1_ii_dafd950f21DropoutGradientKernelEiPKfPKbfPf:
	.zero		936


//--------------------- .nv.constant0._ZN6caffe269_GLOBAL__N__45_tmpxft_00005cc0_00000000_7_dropout_op_cpp1_ii_dafd950f13DropoutKernelEifPKfPfPb --------------------------
	.section	.nv.constant0._ZN6caffe269_GLOBAL__N__45_tmpxft_00005cc0_00000000_7_dropout_op_cpp1_ii_dafd950f13DropoutKernelEifPKfPfPb,"a",@progbits
	.sectionflags	@""
	.align	4
.nv.constant0._ZN6caffe269_GLOBAL__N__45_tmpxft_00005cc0_00000000_7_dropout_op_cpp1_ii_dafd950f13DropoutKernelEifPKfPfPb:
	.zero		928


//--------------------- SYMBOLS --------------------------

	.type		.nv.reservedSmem.offset0,@object
	.size		.nv.reservedSmem.offset0,0x4
